	.headerflags	@"EF_CUDA_TEXMODE_UNIFIED EF_CUDA_64BIT_ADDRESS EF_CUDA_ACCELERATORS EF_CUDA_SM90 EF_CUDA_VIRTUAL_SM(EF_CUDA_SM90)"
	.elftype	@"ET_EXEC"


//--------------------- .nv.info                  --------------------------
	.section	.nv.info,"",@"SHT_CUDA_INFO"
	.align	4


	//----- nvinfo : EIATTR_REGCOUNT
	.align		4
        /*0000*/ 	.byte	0x04, 0x2f
        /*0002*/ 	.short	(.L_1 - .L_0)
	.align		4
.L_0:
        /*0004*/ 	.word	index@(triton_poi_fused_cat_1)
        /*0008*/ 	.word	0x0000000f


	//----- nvinfo : EIATTR_MIN_STACK_SIZE
	.align		4
.L_1:
        /*000c*/ 	.byte	0x04, 0x12
        /*000e*/ 	.short	(.L_3 - .L_2)
	.align		4
.L_2:
        /*0010*/ 	.word	index@(triton_poi_fused_cat_1)
        /*0014*/ 	.word	0x00000000


	//----- nvinfo : EIATTR_FRAME_SIZE
	.align		4
.L_3:
        /*0018*/ 	.byte	0x04, 0x11
        /*001a*/ 	.short	(.L_5 - .L_4)
	.align		4
.L_4:
        /*001c*/ 	.word	index@(triton_poi_fused_cat_1)
        /*0020*/ 	.word	0x00000000


	//----- nvinfo : EIATTR_MIN_STACK_SIZE
	.align		4
.L_5:
        /*0024*/ 	.byte	0x04, 0x12
        /*0026*/ 	.short	(.L_7 - .L_6)
	.align		4
.L_6:
        /*0028*/ 	.word	index@(triton_poi_fused_cat_1)
        /*002c*/ 	.word	0x00000000
.L_7:


//--------------------- .nv.info.triton_poi_fused_cat_1 --------------------------
	.section	.nv.info.triton_poi_fused_cat_1,"",@"SHT_CUDA_INFO"
	.sectionflags	@""
	.align	4


	//----- nvinfo : EIATTR_CUDA_API_VERSION
	.align		4
        /*0000*/ 	.byte	0x04, 0x37
        /*0002*/ 	.short	(.L_9 - .L_8)
.L_8:
        /*0004*/ 	.word	0x0000007c


	//----- nvinfo : EIATTR_KPARAM_INFO
	.align		4
.L_9:
        /*0008*/ 	.byte	0x04, 0x17
        /*000a*/ 	.short	(.L_11 - .L_10)
.L_10:
        /*000c*/ 	.word	0x00000000
        /*0010*/ 	.short	0x0003
        /*0012*/ 	.short	0x0018
        /*0014*/ 	.byte	0x00, 0xf0, 0x11, 0x00


	//----- nvinfo : EIATTR_KPARAM_INFO
	.align		4
.L_11:
        /*0018*/ 	.byte	0x04, 0x17
        /*001a*/ 	.short	(.L_13 - .L_12)
.L_12:
        /*001c*/ 	.word	0x00000000
        /*0020*/ 	.short	0x0002
        /*0022*/ 	.short	0x0010
        /*0024*/ 	.byte	0x00, 0xf4, 0x21, 0x00


	//----- nvinfo : EIATTR_KPARAM_INFO
	.align		4
.L_13:
        /*0028*/ 	.byte	0x04, 0x17
        /*002a*/ 	.short	(.L_15 - .L_14)
.L_14:
        /*002c*/ 	.word	0x00000000
        /*0030*/ 	.short	0x0001
        /*0032*/ 	.short	0x0008
        /*0034*/ 	.byte	0x00, 0xf4, 0x21, 0x00


	//----- nvinfo : EIATTR_KPARAM_INFO
	.align		4
.L_15:
        /*0038*/ 	.byte	0x04, 0x17
        /*003a*/ 	.short	(.L_17 - .L_16)
.L_16:
        /*003c*/ 	.word	0x00000000
        /*0040*/ 	.short	0x0000
        /*0042*/ 	.short	0x0000
        /*0044*/ 	.byte	0x00, 0xf4, 0x21, 0x00


	//----- nvinfo : EIATTR_SPARSE_MMA_MASK
	.align		4
.L_17:
        /*0048*/ 	.byte	0x03, 0x50
        /*004a*/ 	.short	0x0000


	//----- nvinfo : EIATTR_MAXREG_COUNT
	.align		4
        /*004c*/ 	.byte	0x03, 0x1b
        /*004e*/ 	.short	0x00ff


	//----- nvinfo : EIATTR_EXIT_INSTR_OFFSETS
	.align		4
        /*0050*/ 	.byte	0x04, 0x1c
        /*0052*/ 	.short	(.L_19 - .L_18)


	//   ....[0]....
.L_18:
        /*0054*/ 	.word	0x00000350


	//   ....[1]....
        /*0058*/ 	.word	0x00000370


	//----- nvinfo : EIATTR_REQNTID
	.align		4
.L_19:
        /*005c*/ 	.byte	0x04, 0x10
        /*005e*/ 	.short	(.L_21 - .L_20)
.L_20:
        /*0060*/ 	.word	0x00000080
        /*0064*/ 	.word	0x00000001
        /*0068*/ 	.word	0x00000001


	//----- nvinfo : EIATTR_CBANK_PARAM_SIZE
	.align		4
.L_21:
        /*006c*/ 	.byte	0x03, 0x19
        /*006e*/ 	.short	0x001c


	//----- nvinfo : EIATTR_PARAM_CBANK
	.align		4
        /*0070*/ 	.byte	0x04, 0x0a
        /*0072*/ 	.short	(.L_23 - .L_22)
	.align		4
.L_22:
        /*0074*/ 	.word	index@(.nv.constant0.triton_poi_fused_cat_1)
        /*0078*/ 	.short	0x0210
        /*007a*/ 	.short	0x001c


	//----- nvinfo : EIATTR_SW_WAR
	.align		4
.L_23:
        /*007c*/ 	.byte	0x04, 0x36
        /*007e*/ 	.short	(.L_25 - .L_24)
.L_24:
        /*0080*/ 	.word	0x00000008
.L_25:


//--------------------- .nv.callgraph             --------------------------
	.section	.nv.callgraph,"",@"SHT_CUDA_CALLGRAPH"
	.align	4
	.sectionentsize	8
	.align		4
        /*0000*/ 	.word	0x00000000
	.align		4
        /*0004*/ 	.word	0xffffffff
	.align		4
        /*0008*/ 	.word	0x00000000
	.align		4
        /*000c*/ 	.word	0xfffffffe
	.align		4
        /*0010*/ 	.word	0x00000000
	.align		4
        /*0014*/ 	.word	0xfffffffd
	.align		4
        /*0018*/ 	.word	0x00000000
	.align		4
        /*001c*/ 	.word	0xfffffffc


//--------------------- .text.triton_poi_fused_cat_1 --------------------------
	.section	.text.triton_poi_fused_cat_1,"ax",@progbits
	.align	128
        .global         triton_poi_fused_cat_1
        .type           triton_poi_fused_cat_1,@function
        .size           triton_poi_fused_cat_1,(.L_x_1 - triton_poi_fused_cat_1)
        .other          triton_poi_fused_cat_1,@"STO_CUDA_ENTRY STV_DEFAULT"
triton_poi_fused_cat_1:
.text.triton_poi_fused_cat_1:
[----:B------:R-:W0:Y:S02]  /*0000*/  LDC R1, c[0x0][0x28] ;  /* 0x00000a00ff017b82 */ /* 0x000e240000000800 */
[----:B------:R-:W1:Y:S01]  /*0010*/  S2R R0, SR_TID.X ;  /* 0x0000000000007919 */ /* 0x000e620000002100 */
[----:B------:R-:W-:Y:S01]  /*0020*/  ULDC.64 UR4, c[0x0][0x218] ;  /* 0x0000860000047ab9 */ /* 0x000fe20000000a00 */
[----:B------:R-:W2:Y:S01]  /*0030*/  S2R R3, SR_CTAID.X ;  /* 0x0000000000037919 */ /* 0x000ea20000002500 */
[----:B-1----:R-:W-:Y:S02]  /*0040*/  LOP3.LUT R0, R0, 0x7f, RZ, 0xc0, !PT ;  /* 0x0000007f00007812 */ /* 0x002fe400078ec0ff */
[----:B--2---:R-:W-:-:S03]  /*0050*/  SHF.R.S32.HI R5, RZ, 0x18, R3 ;  /* 0x00000018ff057819 */ /* 0x004fc60000011403 */
[----:B------:R-:W-:Y:S02]  /*0060*/  IMAD R0, R3, 0x80, R0 ;  /* 0x0000008003007824 */ /* 0x000fe400078e0200 */
[----:B------:R-:W1:Y:S01]  /*0070*/  LDC.64 R2, c[0x0][0x210] ;  /* 0x00008400ff027b82 */ /* 0x000e620000000a00 */
[----:B------:R-:W-:Y:S02]  /*0080*/  SGXT R5, R5, 0x1 ;  /* 0x000000010505781a */ /* 0x000fe40000000200 */
[----:B------:R-:W-:Y:S02]  /*0090*/  ISETP.GE.AND P0, PT, R0, 0x200, PT ;  /* 0x000002000000780c */ /* 0x000fe40003f06270 */
[CC--:B------:R-:W-:Y:S02]  /*00a0*/  LEA.HI R7, R5.reuse, R0.reuse, RZ, 0x4 ;  /* 0x0000000005077211 */ /* 0x0c0fe400078f20ff */
[----:B------:R-:W-:Y:S02]  /*00b0*/  LEA.HI R4, R5, R0, RZ, 0x2 ;  /* 0x0000000005047211 */ /* 0x000fe400078f10ff */
[----:B------:R-:W-:-:S02]  /*00c0*/  SHF.R.S32.HI R8, RZ, 0x4, R7 ;  /* 0x00000004ff087819 */ /* 0x000fc40000011407 */
[----:B------:R-:W-:Y:S02]  /*00d0*/  SHF.R.S32.HI R11, RZ, 0x1f, R7 ;  /* 0x0000001fff0b7819 */ /* 0x000fe40000011407 */
[--C-:B------:R-:W-:Y:S02]  /*00e0*/  SHF.R.S32.HI R9, RZ, 0x2, R4.reuse ;  /* 0x00000002ff097819 */ /* 0x100fe40000011404 */
[----:B------:R-:W-:Y:S02]  /*00f0*/  LEA.HI R11, R11, R8, RZ, 0x3 ;  /* 0x000000080b0b7211 */ /* 0x000fe400078f18ff */
[----:B------:R-:W-:Y:S02]  /*0100*/  SHF.R.S32.HI R10, RZ, 0x1f, R4 ;  /* 0x0000001fff0a7819 */ /* 0x000fe40000011404 */
[----:B------:R-:W-:Y:S02]  /*0110*/  LEA.HI R6, R5, R0, RZ, 0x7 ;  /* 0x0000000005067211 */ /* 0x000fe400078f38ff */
[----:B------:R-:W-:-:S02]  /*0120*/  LOP3.LUT R5, R4, 0xfffffffc, RZ, 0xc0, !PT ;  /* 0xfffffffc04057812 */ /* 0x000fc400078ec0ff */
[----:B------:R-:W-:Y:S02]  /*0130*/  LOP3.LUT R11, R11, 0xfffffff8, RZ, 0xc0, !PT ;  /* 0xfffffff80b0b7812 */ /* 0x000fe400078ec0ff */
[----:B------:R-:W-:Y:S01]  /*0140*/  LEA.HI R10, R10, R9, RZ, 0x2 ;  /* 0x000000090a0a7211 */ /* 0x000fe200078f10ff */
[----:B------:R-:W-:Y:S01]  /*0150*/  IMAD.IADD R5, R0, 0x1, -R5 ;  /* 0x0000000100057824 */ /* 0x000fe200078e0a05 */
[----:B------:R-:W-:Y:S01]  /*0160*/  SHF.R.S32.HI R6, RZ, 0x7, R6 ;  /* 0x00000007ff067819 */ /* 0x000fe20000011406 */
[----:B------:R-:W-:Y:S01]  /*0170*/  IMAD.IADD R11, R8, 0x1, -R11 ;  /* 0x00000001080b7824 */ /* 0x000fe200078e0a0b */
[----:B------:R-:W-:Y:S01]  /*0180*/  LOP3.LUT R7, R7, 0xfffffff0, RZ, 0xc0, !PT ;  /* 0xfffffff007077812 */ /* 0x000fe200078ec0ff */
[----:B------:R-:W-:Y:S01]  /*0190*/  IMAD.MOV.U32 R8, RZ, RZ, RZ ;  /* 0x000000ffff087224 */ /* 0x000fe200078e00ff */
[----:B------:R-:W-:Y:S01]  /*01a0*/  LOP3.LUT R10, R10, 0x1ffffffc, RZ, 0xc0, !PT ;  /* 0x1ffffffc0a0a7812 */ /* 0x000fe200078ec0ff */
[C---:B------:R-:W-:Y:S01]  /*01b0*/  IMAD R5, R6.reuse, 0x100, R5 ;  /* 0x0000010006057824 */ /* 0x040fe200078e0205 */
[C---:B------:R-:W-:Y:S01]  /*01c0*/  ISETP.GE.AND P2, PT, R11.reuse, 0x4, PT ;  /* 0x000000040b00780c */ /* 0x040fe20003f46270 */
[----:B------:R-:W-:Y:S01]  /*01d0*/  IMAD.SHL.U32 R6, R6, 0x40, RZ ;  /* 0x0000004006067824 */ /* 0x000fe200078e00ff */
[C---:B------:R-:W-:Y:S01]  /*01e0*/  ISETP.GT.AND P1, PT, R11.reuse, 0x3, !P0 ;  /* 0x000000030b00780c */ /* 0x040fe20004724270 */
[C---:B------:R-:W-:Y:S01]  /*01f0*/  IMAD.IADD R7, R0.reuse, 0x1, -R7 ;  /* 0x0000000100077824 */ /* 0x040fe200078e0a07 */
[----:B------:R-:W-:Y:S01]  /*0200*/  ISETP.LT.AND P3, PT, R0, 0x200, !P2 ;  /* 0x000002000000780c */ /* 0x000fe20005761270 */
[----:B------:R-:W-:-:S02]  /*0210*/  IMAD.SHL.U32 R4, R11, 0x10, RZ ;  /* 0x000000100b047824 */ /* 0x000fc400078e00ff */
[----:B------:R-:W-:Y:S01]  /*0220*/  IMAD.IADD R10, R9, 0x1, -R10 ;  /* 0x00000001090a7824 */ /* 0x000fe200078e0a0a */
[--C-:B------:R-:W-:Y:S02]  /*0230*/  SHF.R.S32.HI R9, RZ, 0x1f, R6.reuse ;  /* 0x0000001fff097819 */ /* 0x100fe40000011406 */
[----:B------:R-:W-:Y:S01]  /*0240*/  IADD3 R12, P4, P5, R4, R7, R6 ;  /* 0x00000007040c7210 */ /* 0x000fe20007d9e006 */
[----:B------:R-:W-:Y:S01]  /*0250*/  IMAD R10, R10, 0x8, R5 ;  /* 0x000000080a0a7824 */ /* 0x000fe200078e0205 */
[----:B------:R-:W-:Y:S02]  /*0260*/  SHF.R.S32.HI R7, RZ, 0x1f, R7 ;  /* 0x0000001fff077819 */ /* 0x000fe40000011407 */
[----:B------:R-:W-:Y:S01]  /*0270*/  SHF.R.S32.HI R4, RZ, 0x1f, R4 ;  /* 0x0000001fff047819 */ /* 0x000fe20000011404 */
[----:B------:R-:W-:Y:S02]  /*0280*/  IMAD R5, R11, 0x40, R10 ;  /* 0x000000400b057824 */ /* 0x000fe400078e020a */
[----:B------:R-:W-:Y:S01]  /*0290*/  IMAD.MOV.U32 R10, RZ, RZ, RZ ;  /* 0x000000ffff0a7224 */ /* 0x000fe200078e00ff */
[----:B------:R-:W-:Y:S01]  /*02a0*/  IADD3.X R7, R4, R7, R9, P4, P5 ;  /* 0x0000000704077210 */ /* 0x000fe200027ea409 */
[----:B-1----:R-:W-:Y:S01]  /*02b0*/  IMAD.WIDE R2, R5, 0x4, R2 ;  /* 0x0000000405027825 */ /* 0x002fe200078e0202 */
[C---:B------:R-:W-:Y:S01]  /*02c0*/  LEA R6, P4, R12.reuse, UR4, 0x2 ;  /* 0x000000040c067c11 */ /* 0x040fe2000f8810ff */
[----:B------:R-:W1:Y:S03]  /*02d0*/  LDC.64 R4, c[0x0][0x220] ;  /* 0x00008800ff047b82 */ /* 0x000e660000000a00 */
[----:B------:R-:W-:Y:S01]  /*02e0*/  LEA.HI.X R7, R12, UR5, R7, 0x2, P4 ;  /* 0x000000050c077c11 */ /* 0x000fe2000a0f1407 */
[----:B------:R-:W-:-:S02]  /*02f0*/  ULDC.64 UR4, c[0x0][0x208] ;  /* 0x0000820000047ab9 */ /* 0x000fc40000000a00 */
[----:B------:R-:W2:Y:S04]  /*0300*/  @P3 LDG.E R8, desc[UR4][R2.64] ;  /* 0x0000000402083981 */ /* 0x000ea8000c1e1900 */
[----:B------:R-:W3:Y:S01]  /*0310*/  @P1 LDG.E R10, desc[UR4][R6.64+-0x100] ;  /* 0xffff0004060a1981 */ /* 0x000ee2000c1e1900 */
[----:B-1----:R-:W-:Y:S01]  /*0320*/  IMAD.WIDE R4, R0, 0x4, R4 ;  /* 0x0000000400047825 */ /* 0x002fe200078e0204 */
[----:B--2---:R-:W-:Y:S02]  /*0330*/  SEL R9, R8, RZ, P3 ;  /* 0x000000ff08097207 */ /* 0x004fe40001800000 */
[----:B---3--:R-:W-:Y:S01]  /*0340*/  @P2 SEL R9, R10, RZ, P1 ;  /* 0x000000ff0a092207 */ /* 0x008fe20000800000 */
[----:B------:R-:W-:Y:S06]  /*0350*/  @P0 EXIT ;  /* 0x000000000000094d */ /* 0x000fec0003800000 */
[----:B------:R-:W-:Y:S01]  /*0360*/  STG.E desc[UR4][R4.64], R9 ;  /* 0x0000000904007986 */ /* 0x000fe2000c101904 */
[----:B------:R-:W-:Y:S05]  /*0370*/  EXIT ;  /* 0x000000000000794d */ /* 0x000fea0003800000 */
.L_x_0:
[----:B------:R-:W-:-:S00]  /*0380*/  BRA `(.L_x_0) ;  /* 0xfffffffc00fc7947 */ /* 0x000fc0000383ffff */
[----:B------:R-:W-:-:S00]  /*0390*/  NOP ;  /* 0x0000000000007918 */ /* 0x000fc00000000000 */
        /* <DEDUP_REMOVED lines=14> */
.L_x_1:


//--------------------- .nv.constant0.triton_poi_fused_cat_1 --------------------------
	.section	.nv.constant0.triton_poi_fused_cat_1,"a",@progbits
	.sectionflags	@""
	.align	4
.nv.constant0.triton_poi_fused_cat_1:
	.zero		556
